//
// Generated by NVIDIA NVVM Compiler
//
// Compiler Build ID: CL-36424714
// Cuda compilation tools, release 13.0, V13.0.88
// Based on NVVM 20.0.0
//

.version 9.0
.target sm_100
.address_size 64

	// .globl	_Z9vectorAddPiS_S_
.extern .func  (.param .b32 func_retval0) vprintf
(
	.param .b64 vprintf_param_0,
	.param .b64 vprintf_param_1
)
;
.global .align 1 .b8 $str[10] = {116, 105, 100, 32, 61, 32, 37, 100, 10};

.visible .entry _Z9vectorAddPiS_S_(
	.param .u64 .ptr .align 1 _Z9vectorAddPiS_S__param_0,
	.param .u64 .ptr .align 1 _Z9vectorAddPiS_S__param_1,
	.param .u64 .ptr .align 1 _Z9vectorAddPiS_S__param_2
)
{
	.local .align 8 .b8 	__local_depot0[8];
	.reg .b64 	%SP;
	.reg .b64 	%SPL;
	.reg .b32 	%r<10>;
	.reg .b64 	%rd<15>;

	mov.u64 	%SPL, __local_depot0;
	cvta.local.u64 	%SP, %SPL;
	ld.param.u64 	%rd1, [_Z9vectorAddPiS_S__param_0];
	ld.param.u64 	%rd2, [_Z9vectorAddPiS_S__param_1];
	ld.param.u64 	%rd3, [_Z9vectorAddPiS_S__param_2];
	cvta.to.global.u64 	%rd4, %rd3;
	cvta.to.global.u64 	%rd5, %rd2;
	cvta.to.global.u64 	%rd6, %rd1;
	add.u64 	%rd7, %SP, 0;
	add.u64 	%rd8, %SPL, 0;
	mov.u32 	%r1, %tid.x;
	mov.u32 	%r2, %ctaid.x;
	mov.u32 	%r3, %ntid.x;
	mad.lo.s32 	%r4, %r2, %r3, %r1;
	st.local.u32 	[%rd8], %r4;
	mov.u64 	%rd9, $str;
	cvta.global.u64 	%rd10, %rd9;
	{ // callseq 0, 0
	.param .b64 param0;
	st.param.b64 	[param0], %rd10;
	.param .b64 param1;
	st.param.b64 	[param1], %rd7;
	.param .b32 retval0;
	call.uni (retval0), 
	vprintf, 
	(
	param0, 
	param1
	);
	ld.param.b32 	%r5, [retval0];
	} // callseq 0
	mul.wide.s32 	%rd11, %r4, 4;
	add.s64 	%rd12, %rd6, %rd11;
	ld.global.u32 	%r7, [%rd12];
	add.s64 	%rd13, %rd5, %rd11;
	ld.global.u32 	%r8, [%rd13];
	add.s32 	%r9, %r8, %r7;
	add.s64 	%rd14, %rd4, %rd11;
	st.global.u32 	[%rd14], %r9;
	ret;

}


// ===== COMPILED SASS (sm_100) =====

	.target	sm_100

	.elftype	@"ET_EXEC"


//--------------------- .note.nv.tkinfo           --------------------------
	.section	.note.nv.tkinfo,"",@"SHT_NOTE"
	.sectionflags	@"SHF_NOTE_NV_TKINFO"
	.tkinfo
        /*0018*/ 	.word	0x00000002
        /*0030*/ 	.string	""
        /*0030*/ 	.string	"ptxas"
        /*0030*/ 	.string	"Cuda compilation tools, release 13.0, V13.0.88"
        /*0030*/ 	.string	"Build cuda_13.0.r13.0/compiler.36424714_0"
        /*0030*/ 	.string	"-arch sm_100 -m 64 "



//--------------------- .note.nv.cuinfo           --------------------------
	.section	.note.nv.cuinfo,"",@"SHT_NOTE"
	.sectionflags	@"SHF_NOTE_NV_CUINFO"
        /*0018*/ 	.short	0x0002
        /*001a*/ 	.short	0x0064
        /*001c*/ 	.short	0x0082
	.zero		2


//--------------------- .nv.info                  --------------------------
	.section	.nv.info,"",@"SHT_CUDA_INFO"
	.align	4


	//----- nvinfo : EIATTR_REGCOUNT
	.align		4
        /*0000*/ 	.byte	0x04, 0x2f
        /*0002*/ 	.short	(.L_2 - .L_1)
	.align		4
.L_1:
        /*0004*/ 	.word	index@(_Z9vectorAddPiS_S_)
        /*0008*/ 	.word	0x00000018


	//----- nvinfo : EIATTR_FRAME_SIZE
	.align		4
.L_2:
        /*000c*/ 	.byte	0x04, 0x11
        /*000e*/ 	.short	(.L_4 - .L_3)
	.align		4
.L_3:
        /*0010*/ 	.word	index@(_Z9vectorAddPiS_S_)
        /*0014*/ 	.word	0x00000008


	//----- nvinfo : EIATTR_MIN_STACK_SIZE
	.align		4
.L_4:
        /*0018*/ 	.byte	0x04, 0x12
        /*001a*/ 	.short	(.L_6 - .L_5)
	.align		4
.L_5:
        /*001c*/ 	.word	index@(_Z9vectorAddPiS_S_)
        /*0020*/ 	.word	0x00000008
.L_6:


//--------------------- .nv.compat                --------------------------
	.section	.nv.compat,"",@"SHT_CUDA_COMPAT_INFO"
	.align	4
        /*0000*/ 	.byte	0x02, 0x09, 0x00, 0x00, 0x02, 0x02, 0x01, 0x00, 0x02, 0x05, 0x05, 0x00, 0x03, 0x07, 0x01, 0x01
        /*0010*/ 	.byte	0x02, 0x03, 0x00, 0x00, 0x02, 0x06, 0x01, 0x00, 0x04, 0x0b, 0x08, 0x00, 0x09, 0x00, 0x00, 0x00
        /*0020*/ 	.byte	0x00, 0x00, 0x00, 0x00


//--------------------- .nv.info._Z9vectorAddPiS_S_ --------------------------
	.section	.nv.info._Z9vectorAddPiS_S_,"",@"SHT_CUDA_INFO"
	.sectionflags	@""
	.align	4


	//----- nvinfo : EIATTR_CUDA_API_VERSION
	.align		4
        /*0000*/ 	.byte	0x04, 0x37
        /*0002*/ 	.short	(.L_8 - .L_7)
.L_7:
        /*0004*/ 	.word	0x00000082


	//----- nvinfo : EIATTR_KPARAM_INFO
	.align		4
.L_8:
        /*0008*/ 	.byte	0x04, 0x17
        /*000a*/ 	.short	(.L_10 - .L_9)
.L_9:
        /*000c*/ 	.word	0x00000000
        /*0010*/ 	.short	0x0002
        /*0012*/ 	.short	0x0010
        /*0014*/ 	.byte	0x00, 0xf5, 0x21, 0x00


	//----- nvinfo : EIATTR_KPARAM_INFO
	.align		4
.L_10:
        /*0018*/ 	.byte	0x04, 0x17
        /*001a*/ 	.short	(.L_12 - .L_11)
.L_11:
        /*001c*/ 	.word	0x00000000
        /*0020*/ 	.short	0x0001
        /*0022*/ 	.short	0x0008
        /*0024*/ 	.byte	0x00, 0xf5, 0x21, 0x00


	//----- nvinfo : EIATTR_KPARAM_INFO
	.align		4
.L_12:
        /*0028*/ 	.byte	0x04, 0x17
        /*002a*/ 	.short	(.L_14 - .L_13)
.L_13:
        /*002c*/ 	.word	0x00000000
        /*0030*/ 	.short	0x0000
        /*0032*/ 	.short	0x0000
        /*0034*/ 	.byte	0x00, 0xf5, 0x21, 0x00


	//----- nvinfo : EIATTR_SPARSE_MMA_MASK
	.align		4
.L_14:
        /*0038*/ 	.byte	0x03, 0x50
        /*003a*/ 	.short	0x0000


	//----- nvinfo : EIATTR_MAXREG_COUNT
	.align		4
        /*003c*/ 	.byte	0x03, 0x1b
        /*003e*/ 	.short	0x00ff


	//----- nvinfo : EIATTR_EXTERNS
	.align		4
        /*0040*/ 	.byte	0x04, 0x0f
        /*0042*/ 	.short	(.L_16 - .L_15)


	//   ....[0]....
	.align		4
.L_15:
        /*0044*/ 	.word	index@(vprintf)


	//----- nvinfo : EIATTR_MERCURY_ISA_VERSION
	.align		4
.L_16:
        /*0048*/ 	.byte	0x03, 0x5f
        /*004a*/ 	.short	0x0101


	//----- nvinfo : EIATTR_VRC_CTA_INIT_COUNT
	.align		4
        /*004c*/ 	.byte	0x02, 0x4a
	.zero		1
	.zero		1


	//----- nvinfo : EIATTR_SYSCALL_OFFSETS
	.align		4
        /*0050*/ 	.byte	0x04, 0x46
        /*0052*/ 	.short	(.L_18 - .L_17)


	//   ....[0]....
.L_17:
        /*0054*/ 	.word	0x00000120


	//----- nvinfo : EIATTR_EXIT_INSTR_OFFSETS
	.align		4
.L_18:
        /*0058*/ 	.byte	0x04, 0x1c
        /*005a*/ 	.short	(.L_20 - .L_19)


	//   ....[0]....
.L_19:
        /*005c*/ 	.word	0x000001d0


	//----- nvinfo : EIATTR_CBANK_PARAM_SIZE
	.align		4
.L_20:
        /*0060*/ 	.byte	0x03, 0x19
        /*0062*/ 	.short	0x0018


	//----- nvinfo : EIATTR_PARAM_CBANK
	.align		4
        /*0064*/ 	.byte	0x04, 0x0a
        /*0066*/ 	.short	(.L_22 - .L_21)
	.align		4
.L_21:
        /*0068*/ 	.word	index@(.nv.constant0._Z9vectorAddPiS_S_)
        /*006c*/ 	.short	0x0380
        /*006e*/ 	.short	0x0018


	//----- nvinfo : EIATTR_SW_WAR
	.align		4
.L_22:
        /*0070*/ 	.byte	0x04, 0x36
        /*0072*/ 	.short	(.L_24 - .L_23)
.L_23:
        /*0074*/ 	.word	0x00000008
.L_24:


//--------------------- .nv.callgraph             --------------------------
	.section	.nv.callgraph,"",@"SHT_CUDA_CALLGRAPH"
	.align	4
	.sectionentsize	8
	.align		4
        /*0000*/ 	.word	0x00000000
	.align		4
        /*0004*/ 	.word	0xffffffff
	.align		4
        /*0008*/ 	.word	index@(_Z9vectorAddPiS_S_)
	.align		4
        /*000c*/ 	.word	index@(vprintf)
	.align		4
        /*0010*/ 	.word	0x00000000
	.align		4
        /*0014*/ 	.word	0xfffffffe
	.align		4
        /*0018*/ 	.word	0x00000000
	.align		4
        /*001c*/ 	.word	0xfffffffd
	.align		4
        /*0020*/ 	.word	0x00000000
	.align		4
        /*0024*/ 	.word	0xfffffffc


//--------------------- .nv.constant4             --------------------------
	.section	.nv.constant4,"a",@progbits
	.align	8
	.align		8
.nv.constant4:
        /*0000*/ 	.dword	vprintf
	.align		8
        /*0008*/ 	.dword	$str


//--------------------- .text._Z9vectorAddPiS_S_  --------------------------
	.section	.text._Z9vectorAddPiS_S_,"ax",@progbits
	.align	128
        .global         _Z9vectorAddPiS_S_
        .type           _Z9vectorAddPiS_S_,@function
        .size           _Z9vectorAddPiS_S_,(.L_x_2 - _Z9vectorAddPiS_S_)
        .other          _Z9vectorAddPiS_S_,@"STO_CUDA_ENTRY STV_DEFAULT"
_Z9vectorAddPiS_S_:
.text._Z9vectorAddPiS_S_:
[----:B------:R-:W0:Y:S01]  /*0000*/  LDC R1, c[0x0][0x37c] ;  /* 0x0000df00ff017b82 */ /* 0x000e220000000800 */
[----:B------:R-:W1:Y:S01]  /*0010*/  S2R R2, SR_TID.X ;  /* 0x0000000000027919 */ /* 0x000e620000002100 */
[----:B------:R-:W2:Y:S06]  /*0020*/  LDCU UR5, c[0x0][0x2fc] ;  /* 0x00005f80ff0577ac */ /* 0x000eac0008000800 */
[----:B------:R-:W1:Y:S01]  /*0030*/  S2UR UR6, SR_CTAID.X ;  /* 0x00000000000679c3 */ /* 0x000e620000002500 */
[----:B0-----:R-:W-:Y:S02]  /*0040*/  IADD3 R1, PT, PT, R1, -0x8, RZ ;  /* 0xfffffff801017810 */ /* 0x001fe40007ffe0ff */
[----:B------:R-:W-:Y:S01]  /*0050*/  MOV R0, 0x0 ;  /* 0x0000000000007802 */ /* 0x000fe20000000f00 */
[----:B------:R-:W0:Y:S04]  /*0060*/  LDCU UR4, c[0x0][0x2f8] ;  /* 0x00005f00ff0477ac */ /* 0x000e280008000800 */
[----:B------:R-:W1:Y:S01]  /*0070*/  LDC R3, c[0x0][0x360] ;  /* 0x0000d800ff037b82 */ /* 0x000e620000000800 */
[----:B------:R-:W3:Y:S07]  /*0080*/  LDCU.64 UR36, c[0x0][0x358] ;  /* 0x00006b00ff2477ac */ /* 0x000eee0008000a00 */
[----:B------:R4:W3:Y:S01]  /*0090*/  LDC.64 R8, c[0x4][R0] ;  /* 0x0100000000087b82 */ /* 0x0008e20000000a00 */
[----:B0-----:R-:W-:-:S04]  /*00a0*/  IADD3 R6, P0, PT, R1, UR4, RZ ;  /* 0x0000000401067c10 */ /* 0x001fc8000ff1e0ff */
[----:B--2---:R-:W-:Y:S01]  /*00b0*/  IADD3.X R7, PT, PT, RZ, UR5, RZ, P0, !PT ;  /* 0x00000005ff077c10 */ /* 0x004fe200087fe4ff */
[----:B-1----:R-:W-:Y:S01]  /*00c0*/  IMAD R2, R3, UR6, R2 ;  /* 0x0000000603027c24 */ /* 0x002fe2000f8e0202 */
[----:B------:R-:W0:Y:S04]  /*00d0*/  LDCU.64 UR6, c[0x4][0x8] ;  /* 0x01000100ff0677ac */ /* 0x000e280008000a00 */
[----:B------:R4:W-:Y:S01]  /*00e0*/  STL [R1], R2 ;  /* 0x0000000201007387 */ /* 0x0009e20000100800 */
[----:B0-----:R-:W-:Y:S01]  /*00f0*/  MOV R4, UR6 ;  /* 0x0000000600047c02 */ /* 0x001fe20008000f00 */
[----:B---34-:R-:W-:-:S07]  /*0100*/  IMAD.U32 R5, RZ, RZ, UR7 ;  /* 0x00000007ff057e24 */ /* 0x018fce000f8e00ff */
[----:B------:R-:W-:-:S07]  /*0110*/  LEPC R20, `(.L_x_0) ;  /* 0x000000001014794e */ /* 0x000fce0000000000 */
[----:B------:R-:W-:Y:S05]  /*0120*/  CALL.ABS.NOINC R8 ;  /* 0x0000000008007343 */ /* 0x000fea0003c00000 */
.L_x_0:
[----:B------:R-:W0:Y:S08]  /*0130*/  LDC.64 R4, c[0x0][0x380] ;  /* 0x0000e000ff047b82 */ /* 0x000e300000000a00 */
[----:B------:R-:W1:Y:S08]  /*0140*/  LDC.64 R6, c[0x0][0x388] ;  /* 0x0000e200ff067b82 */ /* 0x000e700000000a00 */
[----:B------:R-:W2:Y:S01]  /*0150*/  LDC.64 R8, c[0x0][0x390] ;  /* 0x0000e400ff087b82 */ /* 0x000ea20000000a00 */
[----:B0-----:R-:W-:-:S06]  /*0160*/  IMAD.WIDE R4, R2, 0x4, R4 ;  /* 0x0000000402047825 */ /* 0x001fcc00078e0204 */
[----:B------:R-:W3:Y:S01]  /*0170*/  LDG.E R4, desc[UR36][R4.64] ;  /* 0x0000002404047981 */ /* 0x000ee2000c1e1900 */
[----:B-1----:R-:W-:-:S06]  /*0180*/  IMAD.WIDE R6, R2, 0x4, R6 ;  /* 0x0000000402067825 */ /* 0x002fcc00078e0206 */
[----:B------:R-:W3:Y:S01]  /*0190*/  LDG.E R7, desc[UR36][R6.64] ;  /* 0x0000002406077981 */ /* 0x000ee2000c1e1900 */
[----:B--2---:R-:W-:-:S04]  /*01a0*/  IMAD.WIDE R2, R2, 0x4, R8 ;  /* 0x0000000402027825 */ /* 0x004fc800078e0208 */
[----:B---3--:R-:W-:-:S05]  /*01b0*/  IMAD.IADD R9, R4, 0x1, R7 ;  /* 0x0000000104097824 */ /* 0x008fca00078e0207 */
[----:B------:R-:W-:Y:S01]  /*01c0*/  STG.E desc[UR36][R2.64], R9 ;  /* 0x0000000902007986 */ /* 0x000fe2000c101924 */
[----:B------:R-:W-:Y:S05]  /*01d0*/  EXIT ;  /* 0x000000000000794d */ /* 0x000fea0003800000 */
.L_x_1:
[----:B------:R-:W-:-:S00]  /*01e0*/  BRA `(.L_x_1) ;  /* 0xfffffffc00fc7947 */ /* 0x000fc0000383ffff */
[----:B------:R-:W-:-:S00]  /*01f0*/  NOP ;  /* 0x0000000000007918 */ /* 0x000fc00000000000 */
        /* <DEDUP_REMOVED lines=8> */
.L_x_2:


//--------------------- .nv.global.init           --------------------------
	.section	.nv.global.init,"aw",@progbits
.nv.global.init:
	.type		$str,@object
	.size		$str,(.L_0 - $str)
$str:
        /*0000*/ 	.byte	0x74, 0x69, 0x64, 0x20, 0x3d, 0x20, 0x25, 0x64, 0x0a, 0x00
.L_0:


//--------------------- .nv.shared.reserved.0     --------------------------
	.section	.nv.shared.reserved.0,"aw",@nobits
	.weak		__nv_reservedSMEM_offset_0_alias
	.size		__nv_reservedSMEM_offset_0_alias, 0, 64
	.other		__nv_reservedSMEM_offset_0_alias,@"STO_CUDA_RESERVED_SHARED STV_DEFAULT"
__nv_reservedSMEM_offset_0_alias:
	.zero		0
	.zero		64


//--------------------- .nv.constant0._Z9vectorAddPiS_S_ --------------------------
	.section	.nv.constant0._Z9vectorAddPiS_S_,"a",@progbits
	.sectionflags	@""
	.align	4
.nv.constant0._Z9vectorAddPiS_S_:
	.zero		920


//--------------------- SYMBOLS --------------------------

	.type		.nv.reservedSmem.offset0,@object
	.size		.nv.reservedSmem.offset0,0x4
	.type		vprintf,@function
